//
// Generated by NVIDIA NVVM Compiler
//
// Compiler Build ID: CL-36424714
// Cuda compilation tools, release 13.0, V13.0.88
// Based on NVVM 20.0.0
//

.version 9.0
.target sm_100
.address_size 64

	// .globl	candidate2
// _ZZ10candidate2E15pad_temp_shared has been demoted
// _ZZ10candidate2E13kernel_shared has been demoted

.visible .entry candidate2(
	.param .u64 .ptr .align 1 candidate2_param_0,
	.param .u64 .ptr .align 1 candidate2_param_1,
	.param .u64 .ptr .align 1 candidate2_param_2
)
.maxntid 224
{
	.local .align 16 .b8 	__local_depot0[64];
	.reg .b64 	%SP;
	.reg .b64 	%SPL;
	.reg .pred 	%p<4>;
	.reg .b16 	%rs<12>;
	.reg .b32 	%r<50>;
	.reg .b32 	%f<178>;
	.reg .b64 	%rd<19>;
	// demoted variable
	.shared .align 4 .b8 _ZZ10candidate2E15pad_temp_shared[1792];
	// demoted variable
	.shared .align 4 .b8 _ZZ10candidate2E13kernel_shared[8192];
	mov.u64 	%SPL, __local_depot0;
	ld.param.u64 	%rd9, [candidate2_param_0];
	ld.param.u64 	%rd10, [candidate2_param_1];
	ld.param.u64 	%rd8, [candidate2_param_2];
	cvta.to.global.u64 	%rd1, %rd10;
	cvta.to.global.u64 	%rd2, %rd9;
	add.u64 	%rd3, %SPL, 0;
	add.s64 	%rd4, %rd3, 32;
	mov.f32 	%f33, 0f00000000;
	st.local.v4.f32 	[%rd3], {%f33, %f33, %f33, %f33};
	st.local.v4.f32 	[%rd3+32], {%f33, %f33, %f33, %f33};
	st.local.v4.f32 	[%rd3+16], {%f33, %f33, %f33, %f33};
	st.local.v4.f32 	[%rd3+48], {%f33, %f33, %f33, %f33};
	mov.u32 	%r1, %tid.x;
	cvt.u16.u32 	%rs1, %r1;
	shr.u16 	%rs2, %rs1, 2;
	mul.lo.s16 	%rs3, %rs2, 37;
	shr.u16 	%rs4, %rs3, 8;
	mul.wide.u16 	%r17, %rs4, 196;
	mov.u32 	%r2, %ctaid.x;
	mul.lo.s16 	%rs5, %rs4, 28;
	sub.s16 	%rs6, %rs1, %rs5;
	cvt.u32.u16 	%r18, %rs6;
	and.b32  	%r19, %r18, 255;
	mul.hi.u32 	%r20, %r2, -1840700269;
	shr.u32 	%r4, %r20, 2;
	mul.lo.s32 	%r21, %r4, 7;
	sub.s32 	%r22, %r2, %r21;
	mad.lo.s32 	%r23, %r22, 28, %r19;
	add.s32 	%r3, %r23, %r17;
	shl.b32 	%r24, %r4, 15;
	shl.b32 	%r25, %r1, 4;
	or.b32  	%r26, %r25, %r1;
	and.b32  	%r27, %r26, 3855;
	or.b32  	%r5, %r27, %r24;
	shl.b32 	%r28, %r1, 2;
	mov.u32 	%r29, _ZZ10candidate2E13kernel_shared;
	add.s32 	%r6, %r29, %r28;
	shr.u16 	%rs7, %rs1, 1;
	mul.lo.s16 	%rs8, %rs7, 147;
	shr.u16 	%rs9, %rs8, 10;
	mul.lo.s16 	%rs10, %rs9, 14;
	sub.s16 	%rs11, %rs1, %rs10;
	cvt.u32.u16 	%r30, %rs11;
	and.b32  	%r7, %r30, 255;
	cvt.u32.u16 	%r8, %rs9;
	mul.wide.u16 	%r31, %rs9, 256;
	add.s32 	%r32, %r31, %r29;
	add.s32 	%r9, %r32, 4096;
	mov.b32 	%r47, 0;
$L__BB0_1:
	setp.gt.u32 	%p1, %r1, 31;
	bar.sync 	0;
	mad.lo.s32 	%r33, %r47, 3136, %r3;
	mul.wide.u32 	%rd12, %r33, 4;
	add.s64 	%rd13, %rd2, %rd12;
	ld.global.nc.f32 	%f34, [%rd13];
	shl.b32 	%r34, %r1, 2;
	mov.u32 	%r35, _ZZ10candidate2E15pad_temp_shared;
	add.s32 	%r36, %r35, %r34;
	st.shared.f32 	[%r36], %f34;
	ld.global.nc.f32 	%f35, [%rd13+6272];
	st.shared.f32 	[%r36+896], %f35;
	shl.b32 	%r37, %r47, 4;
	add.s32 	%r38, %r5, %r37;
	mul.wide.u32 	%rd14, %r38, 4;
	add.s64 	%rd5, %rd1, %rd14;
	ld.global.nc.f32 	%f36, [%rd5];
	st.shared.f32 	[%r6], %f36;
	ld.global.nc.f32 	%f37, [%rd5+14336];
	st.shared.f32 	[%r6+896], %f37;
	ld.global.nc.f32 	%f38, [%rd5+28672];
	st.shared.f32 	[%r6+1792], %f38;
	ld.global.nc.f32 	%f39, [%rd5+43008];
	st.shared.f32 	[%r6+2688], %f39;
	ld.global.nc.f32 	%f40, [%rd5+57344];
	st.shared.f32 	[%r6+3584], %f40;
	ld.global.nc.f32 	%f41, [%rd5+71680];
	st.shared.f32 	[%r6+4480], %f41;
	ld.global.nc.f32 	%f42, [%rd5+86016];
	st.shared.f32 	[%r6+5376], %f42;
	ld.global.nc.f32 	%f43, [%rd5+100352];
	st.shared.f32 	[%r6+6272], %f43;
	ld.global.nc.f32 	%f44, [%rd5+114688];
	st.shared.f32 	[%r6+7168], %f44;
	@%p1 bra 	$L__BB0_3;
	ld.global.nc.f32 	%f45, [%rd5+129024];
	st.shared.f32 	[%r6+8064], %f45;
$L__BB0_3:
	bar.sync 	0;
	shl.b32 	%r40, %r7, 2;
	add.s32 	%r42, %r35, %r40;
	ld.shared.f32 	%f1, [%r42];
	ld.shared.f32 	%f2, [%r42+56];
	ld.shared.f32 	%f3, [%r42+112];
	ld.shared.f32 	%f4, [%r42+224];
	ld.shared.f32 	%f5, [%r42+336];
	ld.shared.f32 	%f6, [%r42+448];
	ld.shared.f32 	%f7, [%r42+560];
	ld.shared.f32 	%f8, [%r42+672];
	ld.shared.f32 	%f9, [%r42+784];
	ld.shared.f32 	%f10, [%r42+896];
	ld.shared.f32 	%f11, [%r42+1008];
	ld.shared.f32 	%f12, [%r42+1120];
	ld.shared.f32 	%f13, [%r42+1232];
	ld.shared.f32 	%f14, [%r42+1344];
	ld.shared.f32 	%f15, [%r42+1456];
	ld.shared.f32 	%f16, [%r42+1568];
	ld.shared.f32 	%f17, [%r42+1680];
	ld.shared.f32 	%f18, [%r42+168];
	ld.shared.f32 	%f19, [%r42+280];
	ld.shared.f32 	%f20, [%r42+392];
	ld.shared.f32 	%f21, [%r42+504];
	ld.shared.f32 	%f22, [%r42+616];
	ld.shared.f32 	%f23, [%r42+728];
	ld.shared.f32 	%f24, [%r42+840];
	ld.shared.f32 	%f25, [%r42+952];
	ld.shared.f32 	%f26, [%r42+1064];
	ld.shared.f32 	%f27, [%r42+1176];
	ld.shared.f32 	%f28, [%r42+1288];
	ld.shared.f32 	%f29, [%r42+1400];
	ld.shared.f32 	%f30, [%r42+1512];
	ld.shared.f32 	%f31, [%r42+1624];
	ld.shared.f32 	%f32, [%r42+1736];
	mov.b32 	%r49, 4096;
	mov.u32 	%r48, %r9;
	mov.u64 	%rd18, %rd4;
$L__BB0_4:
	ld.local.v2.f32 	{%f46, %f47}, [%rd18];
	ld.local.v2.f32 	{%f48, %f49}, [%rd18+-32];
	ld.shared.f32 	%f50, [%r48+-4096];
	fma.rn.f32 	%f51, %f1, %f50, %f48;
	ld.shared.f32 	%f52, [%r48];
	fma.rn.f32 	%f53, %f1, %f52, %f46;
	ld.shared.f32 	%f54, [%r48+-4092];
	fma.rn.f32 	%f55, %f3, %f54, %f51;
	ld.shared.f32 	%f56, [%r48+4];
	fma.rn.f32 	%f57, %f3, %f56, %f53;
	ld.shared.f32 	%f58, [%r48+-4088];
	fma.rn.f32 	%f59, %f4, %f58, %f55;
	ld.shared.f32 	%f60, [%r48+8];
	fma.rn.f32 	%f61, %f4, %f60, %f57;
	ld.shared.f32 	%f62, [%r48+-4084];
	fma.rn.f32 	%f63, %f5, %f62, %f59;
	ld.shared.f32 	%f64, [%r48+12];
	fma.rn.f32 	%f65, %f5, %f64, %f61;
	ld.shared.f32 	%f66, [%r48+-4080];
	fma.rn.f32 	%f67, %f6, %f66, %f63;
	ld.shared.f32 	%f68, [%r48+16];
	fma.rn.f32 	%f69, %f6, %f68, %f65;
	ld.shared.f32 	%f70, [%r48+-4076];
	fma.rn.f32 	%f71, %f7, %f70, %f67;
	ld.shared.f32 	%f72, [%r48+20];
	fma.rn.f32 	%f73, %f7, %f72, %f69;
	ld.shared.f32 	%f74, [%r48+-4072];
	fma.rn.f32 	%f75, %f8, %f74, %f71;
	ld.shared.f32 	%f76, [%r48+24];
	fma.rn.f32 	%f77, %f8, %f76, %f73;
	ld.shared.f32 	%f78, [%r48+-4068];
	fma.rn.f32 	%f79, %f9, %f78, %f75;
	ld.shared.f32 	%f80, [%r48+28];
	fma.rn.f32 	%f81, %f9, %f80, %f77;
	ld.shared.f32 	%f82, [%r48+-4064];
	fma.rn.f32 	%f83, %f10, %f82, %f79;
	ld.shared.f32 	%f84, [%r48+32];
	fma.rn.f32 	%f85, %f10, %f84, %f81;
	ld.shared.f32 	%f86, [%r48+-4060];
	fma.rn.f32 	%f87, %f11, %f86, %f83;
	ld.shared.f32 	%f88, [%r48+36];
	fma.rn.f32 	%f89, %f11, %f88, %f85;
	ld.shared.f32 	%f90, [%r48+-4056];
	fma.rn.f32 	%f91, %f12, %f90, %f87;
	ld.shared.f32 	%f92, [%r48+40];
	fma.rn.f32 	%f93, %f12, %f92, %f89;
	ld.shared.f32 	%f94, [%r48+-4052];
	fma.rn.f32 	%f95, %f13, %f94, %f91;
	ld.shared.f32 	%f96, [%r48+44];
	fma.rn.f32 	%f97, %f13, %f96, %f93;
	ld.shared.f32 	%f98, [%r48+-4048];
	fma.rn.f32 	%f99, %f14, %f98, %f95;
	ld.shared.f32 	%f100, [%r48+48];
	fma.rn.f32 	%f101, %f14, %f100, %f97;
	ld.shared.f32 	%f102, [%r48+-4044];
	fma.rn.f32 	%f103, %f15, %f102, %f99;
	ld.shared.f32 	%f104, [%r48+52];
	fma.rn.f32 	%f105, %f15, %f104, %f101;
	ld.shared.f32 	%f106, [%r48+-4040];
	fma.rn.f32 	%f107, %f16, %f106, %f103;
	ld.shared.f32 	%f108, [%r48+56];
	fma.rn.f32 	%f109, %f16, %f108, %f105;
	ld.shared.f32 	%f110, [%r48+-4036];
	fma.rn.f32 	%f111, %f17, %f110, %f107;
	ld.shared.f32 	%f112, [%r48+60];
	fma.rn.f32 	%f113, %f17, %f112, %f109;
	fma.rn.f32 	%f114, %f2, %f50, %f49;
	fma.rn.f32 	%f115, %f2, %f52, %f47;
	fma.rn.f32 	%f116, %f18, %f54, %f114;
	fma.rn.f32 	%f117, %f18, %f56, %f115;
	fma.rn.f32 	%f118, %f19, %f58, %f116;
	fma.rn.f32 	%f119, %f19, %f60, %f117;
	fma.rn.f32 	%f120, %f20, %f62, %f118;
	fma.rn.f32 	%f121, %f20, %f64, %f119;
	fma.rn.f32 	%f122, %f21, %f66, %f120;
	fma.rn.f32 	%f123, %f21, %f68, %f121;
	fma.rn.f32 	%f124, %f22, %f70, %f122;
	fma.rn.f32 	%f125, %f22, %f72, %f123;
	fma.rn.f32 	%f126, %f23, %f74, %f124;
	fma.rn.f32 	%f127, %f23, %f76, %f125;
	fma.rn.f32 	%f128, %f24, %f78, %f126;
	fma.rn.f32 	%f129, %f24, %f80, %f127;
	fma.rn.f32 	%f130, %f25, %f82, %f128;
	fma.rn.f32 	%f131, %f25, %f84, %f129;
	fma.rn.f32 	%f132, %f26, %f86, %f130;
	fma.rn.f32 	%f133, %f26, %f88, %f131;
	fma.rn.f32 	%f134, %f27, %f90, %f132;
	fma.rn.f32 	%f135, %f27, %f92, %f133;
	fma.rn.f32 	%f136, %f28, %f94, %f134;
	fma.rn.f32 	%f137, %f28, %f96, %f135;
	fma.rn.f32 	%f138, %f29, %f98, %f136;
	fma.rn.f32 	%f139, %f29, %f100, %f137;
	fma.rn.f32 	%f140, %f30, %f102, %f138;
	fma.rn.f32 	%f141, %f30, %f104, %f139;
	fma.rn.f32 	%f142, %f31, %f106, %f140;
	fma.rn.f32 	%f143, %f31, %f108, %f141;
	fma.rn.f32 	%f144, %f32, %f110, %f142;
	fma.rn.f32 	%f145, %f32, %f112, %f143;
	st.local.v2.f32 	[%rd18+-32], {%f111, %f144};
	st.local.v2.f32 	[%rd18], {%f113, %f145};
	add.s32 	%r49, %r49, 64;
	add.s64 	%rd18, %rd18, 8;
	add.s32 	%r48, %r48, 64;
	setp.ne.s32 	%p2, %r49, 4352;
	@%p2 bra 	$L__BB0_4;
	add.s32 	%r47, %r47, 1;
	setp.ne.s32 	%p3, %r47, 16;
	@%p3 bra 	$L__BB0_1;
	cvta.to.global.u64 	%rd15, %rd8;
	mul.lo.s32 	%r43, %r2, 28;
	mad.lo.s32 	%r44, %r4, 24892, %r43;
	add.s32 	%r45, %r44, %r7;
	mad.lo.s32 	%r46, %r8, 784, %r45;
	ld.local.v4.f32 	{%f146, %f147, %f148, %f149}, [%rd3];
	max.f32 	%f150, %f146, 0f00000000;
	mul.wide.u32 	%rd16, %r46, 4;
	add.s64 	%rd17, %rd15, %rd16;
	st.global.f32 	[%rd17], %f150;
	ld.local.v4.f32 	{%f151, %f152, %f153, %f154}, [%rd3+32];
	max.f32 	%f155, %f151, 0f00000000;
	st.global.f32 	[%rd17+50176], %f155;
	max.f32 	%f156, %f147, 0f00000000;
	st.global.f32 	[%rd17+56], %f156;
	max.f32 	%f157, %f152, 0f00000000;
	st.global.f32 	[%rd17+50232], %f157;
	max.f32 	%f158, %f148, 0f00000000;
	st.global.f32 	[%rd17+784], %f158;
	max.f32 	%f159, %f153, 0f00000000;
	st.global.f32 	[%rd17+50960], %f159;
	max.f32 	%f160, %f149, 0f00000000;
	st.global.f32 	[%rd17+840], %f160;
	max.f32 	%f161, %f154, 0f00000000;
	st.global.f32 	[%rd17+51016], %f161;
	ld.local.v4.f32 	{%f162, %f163, %f164, %f165}, [%rd3+16];
	max.f32 	%f166, %f162, 0f00000000;
	st.global.f32 	[%rd17+1568], %f166;
	ld.local.v4.f32 	{%f167, %f168, %f169, %f170}, [%rd3+48];
	max.f32 	%f171, %f167, 0f00000000;
	st.global.f32 	[%rd17+51744], %f171;
	max.f32 	%f172, %f163, 0f00000000;
	st.global.f32 	[%rd17+1624], %f172;
	max.f32 	%f173, %f168, 0f00000000;
	st.global.f32 	[%rd17+51800], %f173;
	max.f32 	%f174, %f164, 0f00000000;
	st.global.f32 	[%rd17+2352], %f174;
	max.f32 	%f175, %f169, 0f00000000;
	st.global.f32 	[%rd17+52528], %f175;
	max.f32 	%f176, %f165, 0f00000000;
	st.global.f32 	[%rd17+2408], %f176;
	max.f32 	%f177, %f170, 0f00000000;
	st.global.f32 	[%rd17+52584], %f177;
	ret;

}


// ===== COMPILED SASS (sm_100) =====

	.target	sm_100

	.elftype	@"ET_EXEC"


//--------------------- .note.nv.tkinfo           --------------------------
	.section	.note.nv.tkinfo,"",@"SHT_NOTE"
	.sectionflags	@"SHF_NOTE_NV_TKINFO"
	.tkinfo
        /*0018*/ 	.word	0x00000002
        /*0030*/ 	.string	""
        /*0030*/ 	.string	"ptxas"
        /*0030*/ 	.string	"Cuda compilation tools, release 13.0, V13.0.88"
        /*0030*/ 	.string	"Build cuda_13.0.r13.0/compiler.36424714_0"
        /*0030*/ 	.string	"-arch sm_100 -m 64 "



//--------------------- .note.nv.cuinfo           --------------------------
	.section	.note.nv.cuinfo,"",@"SHT_NOTE"
	.sectionflags	@"SHF_NOTE_NV_CUINFO"
        /*0018*/ 	.short	0x0002
        /*001a*/ 	.short	0x0064
        /*001c*/ 	.short	0x0082
	.zero		2


//--------------------- .nv.info                  --------------------------
	.section	.nv.info,"",@"SHT_CUDA_INFO"
	.align	4


	//----- nvinfo : EIATTR_REGCOUNT
	.align		4
        /*0000*/ 	.byte	0x04, 0x2f
        /*0002*/ 	.short	(.L_1 - .L_0)
	.align		4
.L_0:
        /*0004*/ 	.word	index@(candidate2)
        /*0008*/ 	.word	0x00000050


	//----- nvinfo : EIATTR_FRAME_SIZE
	.align		4
.L_1:
        /*000c*/ 	.byte	0x04, 0x11
        /*000e*/ 	.short	(.L_3 - .L_2)
	.align		4
.L_2:
        /*0010*/ 	.word	index@(candidate2)
        /*0014*/ 	.word	0x00000000


	//----- nvinfo : EIATTR_MIN_STACK_SIZE
	.align		4
.L_3:
        /*0018*/ 	.byte	0x04, 0x12
        /*001a*/ 	.short	(.L_5 - .L_4)
	.align		4
.L_4:
        /*001c*/ 	.word	index@(candidate2)
        /*0020*/ 	.word	0x00000000
.L_5:


//--------------------- .nv.compat                --------------------------
	.section	.nv.compat,"",@"SHT_CUDA_COMPAT_INFO"
	.align	4
        /*0000*/ 	.byte	0x02, 0x09, 0x00, 0x00, 0x02, 0x02, 0x01, 0x00, 0x02, 0x05, 0x05, 0x00, 0x03, 0x07, 0x01, 0x01
        /*0010*/ 	.byte	0x02, 0x03, 0x00, 0x00, 0x02, 0x06, 0x01, 0x00, 0x04, 0x0b, 0x08, 0x00, 0x09, 0x00, 0x00, 0x00
        /*0020*/ 	.byte	0x00, 0x00, 0x00, 0x00


//--------------------- .nv.info.candidate2       --------------------------
	.section	.nv.info.candidate2,"",@"SHT_CUDA_INFO"
	.sectionflags	@""
	.align	4


	//----- nvinfo : EIATTR_CUDA_API_VERSION
	.align		4
        /*0000*/ 	.byte	0x04, 0x37
        /*0002*/ 	.short	(.L_7 - .L_6)
.L_6:
        /*0004*/ 	.word	0x00000082


	//----- nvinfo : EIATTR_KPARAM_INFO
	.align		4
.L_7:
        /*0008*/ 	.byte	0x04, 0x17
        /*000a*/ 	.short	(.L_9 - .L_8)
.L_8:
        /*000c*/ 	.word	0x00000000
        /*0010*/ 	.short	0x0002
        /*0012*/ 	.short	0x0010
        /*0014*/ 	.byte	0x00, 0xf5, 0x21, 0x00


	//----- nvinfo : EIATTR_KPARAM_INFO
	.align		4
.L_9:
        /*0018*/ 	.byte	0x04, 0x17
        /*001a*/ 	.short	(.L_11 - .L_10)
.L_10:
        /*001c*/ 	.word	0x00000000
        /*0020*/ 	.short	0x0001
        /*0022*/ 	.short	0x0008
        /*0024*/ 	.byte	0x00, 0xf5, 0x21, 0x00


	//----- nvinfo : EIATTR_KPARAM_INFO
	.align		4
.L_11:
        /*0028*/ 	.byte	0x04, 0x17
        /*002a*/ 	.short	(.L_13 - .L_12)
.L_12:
        /*002c*/ 	.word	0x00000000
        /*0030*/ 	.short	0x0000
        /*0032*/ 	.short	0x0000
        /*0034*/ 	.byte	0x00, 0xf5, 0x21, 0x00


	//----- nvinfo : EIATTR_SPARSE_MMA_MASK
	.align		4
.L_13:
        /*0038*/ 	.byte	0x03, 0x50
        /*003a*/ 	.short	0x0000


	//----- nvinfo : EIATTR_MAXREG_COUNT
	.align		4
        /*003c*/ 	.byte	0x03, 0x1b
        /*003e*/ 	.short	0x00ff


	//----- nvinfo : EIATTR_NUM_BARRIERS
	.align		4
        /*0040*/ 	.byte	0x02, 0x4c
        /*0042*/ 	.byte	0x01
	.zero		1


	//----- nvinfo : EIATTR_MERCURY_ISA_VERSION
	.align		4
        /*0044*/ 	.byte	0x03, 0x5f
        /*0046*/ 	.short	0x0101


	//----- nvinfo : EIATTR_VRC_CTA_INIT_COUNT
	.align		4
        /*0048*/ 	.byte	0x02, 0x4a
	.zero		1
	.zero		1


	//----- nvinfo : EIATTR_EXIT_INSTR_OFFSETS
	.align		4
        /*004c*/ 	.byte	0x04, 0x1c
        /*004e*/ 	.short	(.L_15 - .L_14)


	//   ....[0]....
.L_14:
        /*0050*/ 	.word	0x000014a0


	//----- nvinfo : EIATTR_MAX_THREADS
	.align		4
.L_15:
        /*0054*/ 	.byte	0x04, 0x05
        /*0056*/ 	.short	(.L_17 - .L_16)
.L_16:
        /*0058*/ 	.word	0x000000e0
        /*005c*/ 	.word	0x00000001
        /*0060*/ 	.word	0x00000001


	//----- nvinfo : EIATTR_CBANK_PARAM_SIZE
	.align		4
.L_17:
        /*0064*/ 	.byte	0x03, 0x19
        /*0066*/ 	.short	0x0018


	//----- nvinfo : EIATTR_PARAM_CBANK
	.align		4
        /*0068*/ 	.byte	0x04, 0x0a
        /*006a*/ 	.short	(.L_19 - .L_18)
	.align		4
.L_18:
        /*006c*/ 	.word	index@(.nv.constant0.candidate2)
        /*0070*/ 	.short	0x0380
        /*0072*/ 	.short	0x0018


	//----- nvinfo : EIATTR_SW_WAR
	.align		4
.L_19:
        /*0074*/ 	.byte	0x04, 0x36
        /*0076*/ 	.short	(.L_21 - .L_20)
.L_20:
        /*0078*/ 	.word	0x00000008
.L_21:


//--------------------- .nv.callgraph             --------------------------
	.section	.nv.callgraph,"",@"SHT_CUDA_CALLGRAPH"
	.align	4
	.sectionentsize	8
	.align		4
        /*0000*/ 	.word	0x00000000
	.align		4
        /*0004*/ 	.word	0xffffffff
	.align		4
        /*0008*/ 	.word	0x00000000
	.align		4
        /*000c*/ 	.word	0xfffffffe
	.align		4
        /*0010*/ 	.word	0x00000000
	.align		4
        /*0014*/ 	.word	0xfffffffd
	.align		4
        /*0018*/ 	.word	0x00000000
	.align		4
        /*001c*/ 	.word	0xfffffffc


//--------------------- .text.candidate2          --------------------------
	.section	.text.candidate2,"ax",@progbits
	.align	128
        .global         candidate2
        .type           candidate2,@function
        .size           candidate2,(.L_x_3 - candidate2)
        .other          candidate2,@"STO_CUDA_ENTRY STV_DEFAULT"
candidate2:
.text.candidate2:
[----:B------:R-:W-:Y:S01]  /*0000*/  LDC R1, c[0x0][0x37c] ;  /* 0x0000df00ff017b82 */ /* 0x000fe20000000800 */
[----:B------:R-:W0:Y:S07]  /*0010*/  S2R R30, SR_TID.X ;  /* 0x00000000001e7919 */ /* 0x000e2e0000002100 */
[----:B------:R-:W1:Y:S01]  /*0020*/  S2UR UR5, SR_CgaCtaId ;  /* 0x00000000000579c3 */ /* 0x000e620000008800 */
[----:B------:R-:W-:Y:S01]  /*0030*/  UMOV UR4, 0x400 ;  /* 0x0000040000047882 */ /* 0x000fe20000000000 */
[----:B------:R-:W-:Y:S01]  /*0040*/  HFMA2 R28, -RZ, RZ, 0, 0 ;  /* 0x00000000ff1c7431 */ /* 0x000fe200000001ff */
[----:B------:R-:W2:Y:S01]  /*0050*/  S2R R29, SR_CTAID.X ;  /* 0x00000000001d7919 */ /* 0x000ea20000002500 */
[----:B------:R-:W-:Y:S01]  /*0060*/  UIADD3 UR4, UPT, UPT, UR4, 0x700, URZ ;  /* 0x0000070004047890 */ /* 0x000fe2000fffe0ff */
[----:B------:R-:W-:-:S02]  /*0070*/  CS2R R14, SRZ ;  /* 0x00000000000e7805 */ /* 0x000fc4000001ff00 */
[----:B------:R-:W-:Y:S02]  /*0080*/  CS2R R12, SRZ ;  /* 0x00000000000c7805 */ /* 0x000fe4000001ff00 */
[----:B------:R-:W-:Y:S02]  /*0090*/  CS2R R10, SRZ ;  /* 0x00000000000a7805 */ /* 0x000fe4000001ff00 */
[----:B------:R-:W-:Y:S02]  /*00a0*/  CS2R R8, SRZ ;  /* 0x0000000000087805 */ /* 0x000fe4000001ff00 */
[----:B------:R-:W-:Y:S02]  /*00b0*/  CS2R R6, SRZ ;  /* 0x0000000000067805 */ /* 0x000fe4000001ff00 */
[----:B------:R-:W-:Y:S01]  /*00c0*/  MOV R64, RZ ;  /* 0x000000ff00407202 */ /* 0x000fe20000000f00 */
[----:B------:R-:W3:Y:S01]  /*00d0*/  LDCU.64 UR6, c[0x0][0x358] ;  /* 0x00006b00ff0677ac */ /* 0x000ee20008000a00 */
[----:B-1----:R-:W-:Y:S01]  /*00e0*/  ULEA UR4, UR5, UR4, 0x18 ;  /* 0x0000000405047291 */ /* 0x002fe2000f8ec0ff */
[C---:B0-----:R-:W-:Y:S01]  /*00f0*/  LOP3.LUT R3, R30.reuse, 0xffff, RZ, 0xc0, !PT ;  /* 0x0000ffff1e037812 */ /* 0x041fe200078ec0ff */
[----:B------:R-:W-:-:S04]  /*0100*/  IMAD.SHL.U32 R17, R30, 0x10, RZ ;  /* 0x000000101e117824 */ /* 0x000fc800078e00ff */
[----:B------:R-:W-:Y:S02]  /*0110*/  LEA R69, R30, UR4, 0x2 ;  /* 0x000000041e457c11 */ /* 0x000fe4000f8e10ff */
[--C-:B------:R-:W-:Y:S01]  /*0120*/  SHF.R.U32.HI R0, RZ, 0x2, R3.reuse ;  /* 0x00000002ff007819 */ /* 0x100fe20000011603 */
[----:B--2---:R-:W-:Y:S01]  /*0130*/  IMAD.HI.U32 R70, R29, -0x6db6db6d, RZ ;  /* 0x924924931d467827 */ /* 0x004fe200078e00ff */
[----:B------:R-:W-:Y:S02]  /*0140*/  SHF.R.U32.HI R3, RZ, 0x1, R3 ;  /* 0x00000001ff037819 */ /* 0x000fe40000011603 */
[----:B------:R-:W-:Y:S02]  /*0150*/  PRMT R0, R0, 0x9910, RZ ;  /* 0x0000991000007816 */ /* 0x000fe400000000ff */
[----:B------:R-:W-:Y:S02]  /*0160*/  PRMT R4, R3, 0x9910, RZ ;  /* 0x0000991003047816 */ /* 0x000fe400000000ff */
[----:B------:R-:W-:Y:S01]  /*0170*/  SHF.R.U32.HI R70, RZ, 0x2, R70 ;  /* 0x00000002ff467819 */ /* 0x000fe20000011646 */
[----:B------:R-:W-:Y:S01]  /*0180*/  IMAD R0, R0, 0x25, RZ ;  /* 0x0000002500007824 */ /* 0x000fe200078e02ff */
[----:B------:R-:W-:-:S03]  /*0190*/  LOP3.LUT R17, R17, 0xf0f, R30, 0xc8, !PT ;  /* 0x00000f0f11117812 */ /* 0x000fc600078ec81e */
[----:B------:R-:W-:Y:S01]  /*01a0*/  IMAD R3, R70, -0x7, R29 ;  /* 0xfffffff946037824 */ /* 0x000fe200078e021d */
[----:B------:R-:W-:Y:S02]  /*01b0*/  LOP3.LUT R0, R0, 0xffff, RZ, 0xc0, !PT ;  /* 0x0000ffff00007812 */ /* 0x000fe400078ec0ff */
[----:B------:R-:W-:Y:S02]  /*01c0*/  LEA R71, R70, R17, 0xf ;  /* 0x0000001146477211 */ /* 0x000fe400078e78ff */
[----:B------:R-:W-:-:S04]  /*01d0*/  SHF.R.U32.HI R0, RZ, 0x8, R0 ;  /* 0x00000008ff007819 */ /* 0x000fc80000011600 */
[C---:B------:R-:W-:Y:S02]  /*01e0*/  PRMT R2, R0.reuse, 0x9910, RZ ;  /* 0x0000991000027816 */ /* 0x040fe400000000ff */
[----:B------:R-:W-:Y:S01]  /*01f0*/  LOP3.LUT R73, R0, 0xffff, RZ, 0xc0, !PT ;  /* 0x0000ffff00497812 */ /* 0x000fe200078ec0ff */
[----:B------:R-:W-:Y:S02]  /*0200*/  IMAD R0, R4, 0x93, RZ ;  /* 0x0000009304007824 */ /* 0x000fe400078e02ff */
[----:B------:R-:W-:-:S03]  /*0210*/  IMAD R2, R2, 0x1c, RZ ;  /* 0x0000001c02027824 */ /* 0x000fc600078e02ff */
[----:B------:R-:W-:Y:S02]  /*0220*/  LOP3.LUT R0, R0, 0xffff, RZ, 0xc0, !PT ;  /* 0x0000ffff00007812 */ /* 0x000fe400078ec0ff */
[----:B------:R-:W-:Y:S02]  /*0230*/  IADD3 R2, PT, PT, RZ, -R2, RZ ;  /* 0x80000002ff027210 */ /* 0x000fe40007ffe0ff */
[----:B------:R-:W-:Y:S02]  /*0240*/  SHF.R.U32.HI R67, RZ, 0xa, R0 ;  /* 0x0000000aff437819 */ /* 0x000fe40000011600 */
[----:B------:R-:W-:Y:S02]  /*0250*/  PRMT R5, R2, 0x7710, RZ ;  /* 0x0000771002057816 */ /* 0x000fe400000000ff */
[C---:B------:R-:W-:Y:S02]  /*0260*/  PRMT R0, R67.reuse, 0x9910, RZ ;  /* 0x0000991043007816 */ /* 0x040fe400000000ff */
[----:B------:R-:W-:Y:S01]  /*0270*/  LOP3.LUT R67, R67, 0xffff, RZ, 0xc0, !PT ;  /* 0x0000ffff43437812 */ /* 0x000fe200078ec0ff */
[----:B------:R-:W-:Y:S01]  /*0280*/  IMAD.IADD R2, R5, 0x1, R30 ;  /* 0x0000000105027824 */ /* 0x000fe200078e021e */
[----:B------:R-:W-:Y:S01]  /*0290*/  CS2R R4, SRZ ;  /* 0x0000000000047805 */ /* 0x000fe2000001ff00 */
[----:B------:R-:W-:Y:S01]  /*02a0*/  IMAD R0, R0, 0xe, RZ ;  /* 0x0000000e00007824 */ /* 0x000fe200078e02ff */
[----:B------:R-:W-:-:S02]  /*02b0*/  LEA R66, R67, UR4, 0x8 ;  /* 0x0000000443427c11 */ /* 0x000fc4000f8e40ff */
[----:B------:R-:W-:Y:S02]  /*02c0*/  LOP3.LUT R2, R2, 0xff, RZ, 0xc0, !PT ;  /* 0x000000ff02027812 */ /* 0x000fe400078ec0ff */
[----:B------:R-:W-:Y:S01]  /*02d0*/  IADD3 R19, PT, PT, RZ, -R0, RZ ;  /* 0x80000000ff137210 */ /* 0x000fe20007ffe0ff */
[----:B------:R-:W-:Y:S02]  /*02e0*/  IMAD.MOV.U32 R0, RZ, RZ, RZ ;  /* 0x000000ffff007224 */ /* 0x000fe400078e00ff */
[----:B------:R-:W-:Y:S01]  /*02f0*/  IMAD R2, R3, 0x1c, R2 ;  /* 0x0000001c03027824 */ /* 0x000fe200078e0202 */
[----:B------:R-:W-:Y:S01]  /*0300*/  PRMT R19, R19, 0x7710, RZ ;  /* 0x0000771013137816 */ /* 0x000fe200000000ff */
[----:B------:R-:W-:Y:S02]  /*0310*/  VIADD R66, R66, 0x1000 ;  /* 0x0000100042427836 */ /* 0x000fe40000000000 */
[----:B------:R-:W-:Y:S01]  /*0320*/  IMAD R73, R73, 0xc4, R2 ;  /* 0x000000c449497824 */ /* 0x000fe200078e0202 */
[----:B------:R-:W-:Y:S01]  /*0330*/  CS2R R2, SRZ ;  /* 0x0000000000027805 */ /* 0x000fe2000001ff00 */
[----:B------:R-:W-:-:S05]  /*0340*/  IMAD.IADD R68, R19, 0x1, R30 ;  /* 0x0000000113447824 */ /* 0x000fca00078e021e */
[----:B---3--:R-:W-:-:S07]  /*0350*/  LOP3.LUT R68, R68, 0xff, RZ, 0xc0, !PT ;  /* 0x000000ff44447812 */ /* 0x008fce00078ec0ff */
.L_x_1:
[----:B------:R-:W0:Y:S01]  /*0360*/  LDC.64 R18, c[0x0][0x380] ;  /* 0x0000e000ff127b82 */ /* 0x000e220000000a00 */
[----:B------:R-:W-:Y:S01]  /*0370*/  ISETP.GT.U32.AND P0, PT, R30, 0x1f, PT ;  /* 0x0000001f1e00780c */ /* 0x000fe20003f04070 */
[C---:B------:R-:W-:Y:S01]  /*0380*/  IMAD R21, R64.reuse, 0xc40, R73 ;  /* 0x00000c4040157824 */ /* 0x040fe200078e0249 */
[----:B------:R-:W-:-:S05]  /*0390*/  LEA R23, R64, R71, 0x4 ;  /* 0x0000004740177211 */ /* 0x000fca00078e20ff */
[----:B------:R-:W1:Y:S01]  /*03a0*/  LDC.64 R16, c[0x0][0x388] ;  /* 0x0000e200ff107b82 */ /* 0x000e620000000a00 */
[----:B0-----:R-:W-:-:S05]  /*03b0*/  IMAD.WIDE.U32 R18, R21, 0x4, R18 ;  /* 0x0000000415127825 */ /* 0x001fca00078e0012 */
[----:B------:R-:W2:Y:S01]  /*03c0*/  LDG.E.CONSTANT R20, desc[UR6][R18.64] ;  /* 0x0000000612147981 */ /* 0x000ea2000c1e9900 */
[----:B-1----:R-:W-:-:S03]  /*03d0*/  IMAD.WIDE.U32 R16, R23, 0x4, R16 ;  /* 0x0000000417107825 */ /* 0x002fc600078e0010 */
[----:B------:R0:W3:Y:S04]  /*03e0*/  LDG.E.CONSTANT R22, desc[UR6][R18.64+0x1880] ;  /* 0x0018800612167981 */ /* 0x0000e8000c1e9900 */
[----:B------:R-:W4:Y:S04]  /*03f0*/  LDG.E.CONSTANT R24, desc[UR6][R16.64] ;  /* 0x0000000610187981 */ /* 0x000f28000c1e9900 */
[----:B------:R-:W5:Y:S04]  /*0400*/  LDG.E.CONSTANT R26, desc[UR6][R16.64+0x3800] ;  /* 0x00380006101a7981 */ /* 0x000f68000c1e9900 */
[----:B------:R-:W5:Y:S04]  /*0410*/  LDG.E.CONSTANT R32, desc[UR6][R16.64+0x7000] ;  /* 0x0070000610207981 */ /* 0x000f68000c1e9900 */
[----:B------:R-:W5:Y:S04]  /*0420*/  LDG.E.CONSTANT R34, desc[UR6][R16.64+0xa800] ;  /* 0x00a8000610227981 */ /* 0x000f68000c1e9900 */
[----:B------:R-:W5:Y:S04]  /*0430*/  LDG.E.CONSTANT R36, desc[UR6][R16.64+0xe000] ;  /* 0x00e0000610247981 */ /* 0x000f68000c1e9900 */
[----:B------:R-:W5:Y:S04]  /*0440*/  LDG.E.CONSTANT R38, desc[UR6][R16.64+0x11800] ;  /* 0x0118000610267981 */ /* 0x000f68000c1e9900 */
[----:B------:R-:W5:Y:S04]  /*0450*/  LDG.E.CONSTANT R40, desc[UR6][R16.64+0x15000] ;  /* 0x0150000610287981 */ /* 0x000f68000c1e9900 */
[----:B------:R-:W5:Y:S04]  /*0460*/  LDG.E.CONSTANT R42, desc[UR6][R16.64+0x18800] ;  /* 0x01880006102a7981 */ /* 0x000f68000c1e9900 */
[----:B------:R-:W5:Y:S04]  /*0470*/  LDG.E.CONSTANT R44, desc[UR6][R16.64+0x1c000] ;  /* 0x01c00006102c7981 */ /* 0x000f68000c1e9900 */
[----:B------:R1:W5:Y:S01]  /*0480*/  @!P0 LDG.E.CONSTANT R46, desc[UR6][R16.64+0x1f800] ;  /* 0x01f80006102e8981 */ /* 0x000362000c1e9900 */
[----:B------:R-:W0:Y:S01]  /*0490*/  S2UR UR5, SR_CgaCtaId ;  /* 0x00000000000579c3 */ /* 0x000e220000008800 */
[----:B------:R-:W-:-:S02]  /*04a0*/  UMOV UR4, 0x400 ;  /* 0x0000040000047882 */ /* 0x000fc40000000000 */
[----:B0-----:R-:W-:-:S06]  /*04b0*/  ULEA UR4, UR5, UR4, 0x18 ;  /* 0x0000000405047291 */ /* 0x001fcc000f8ec0ff */
[----:B------:R-:W-:Y:S01]  /*04c0*/  LEA R19, R30, UR4, 0x2 ;  /* 0x000000041e137c11 */ /* 0x000fe2000f8e10ff */
[----:B------:R-:W-:Y:S01]  /*04d0*/  BAR.SYNC.DEFER_BLOCKING 0x0 ;  /* 0x0000000000007b1d */ /* 0x000fe20000010000 */
[----:B-1----:R-:W-:Y:S01]  /*04e0*/  LEA R16, R68, UR4, 0x2 ;  /* 0x0000000444107c11 */ /* 0x002fe2000f8e10ff */
[----:B------:R-:W-:Y:S01]  /*04f0*/  VIADD R64, R64, 0x1 ;  /* 0x0000000140407836 */ /* 0x000fe20000000000 */
[----:B------:R-:W-:Y:S01]  /*0500*/  MOV R55, R66 ;  /* 0x0000004200377202 */ /* 0x000fe20000000f00 */
[----:B------:R-:W-:Y:S02]  /*0510*/  IMAD.MOV.U32 R57, RZ, RZ, 0x20 ;  /* 0x00000020ff397424 */ /* 0x000fe400078e00ff */
[----:B------:R-:W-:Y:S01]  /*0520*/  UMOV UR4, 0x1000 ;  /* 0x0000100000047882 */ /* 0x000fe20000000000 */
[----:B--2---:R0:W-:Y:S04]  /*0530*/  STS [R19], R20 ;  /* 0x0000001413007388 */ /* 0x0041e80000000800 */
[----:B---3--:R0:W-:Y:S04]  /*0540*/  STS [R19+0x380], R22 ;  /* 0x0003801613007388 */ /* 0x0081e80000000800 */
[----:B----4-:R0:W-:Y:S04]  /*0550*/  STS [R69], R24 ;  /* 0x0000001845007388 */ /* 0x0101e80000000800 */
[----:B-----5:R0:W-:Y:S04]  /*0560*/  STS [R69+0x380], R26 ;  /* 0x0003801a45007388 */ /* 0x0201e80000000800 */
[----:B------:R0:W-:Y:S04]  /*0570*/  STS [R69+0x700], R32 ;  /* 0x0007002045007388 */ /* 0x0001e80000000800 */
[----:B------:R0:W-:Y:S04]  /*0580*/  STS [R69+0xa80], R34 ;  /* 0x000a802245007388 */ /* 0x0001e80000000800 */
[----:B------:R0:W-:Y:S04]  /*0590*/  STS [R69+0xe00], R36 ;  /* 0x000e002445007388 */ /* 0x0001e80000000800 */
[----:B------:R0:W-:Y:S04]  /*05a0*/  STS [R69+0x1180], R38 ;  /* 0x0011802645007388 */ /* 0x0001e80000000800 */
[----:B------:R0:W-:Y:S04]  /*05b0*/  STS [R69+0x1500], R40 ;  /* 0x0015002845007388 */ /* 0x0001e80000000800 */
[----:B------:R0:W-:Y:S04]  /*05c0*/  STS [R69+0x1880], R42 ;  /* 0x0018802a45007388 */ /* 0x0001e80000000800 */
[----:B------:R0:W-:Y:S04]  /*05d0*/  STS [R69+0x1c00], R44 ;  /* 0x001c002c45007388 */ /* 0x0001e80000000800 */
[----:B------:R0:W-:Y:S01]  /*05e0*/  @!P0 STS [R69+0x1f80], R46 ;  /* 0x001f802e45008388 */ /* 0x0001e20000000800 */
[----:B------:R-:W-:Y:S06]  /*05f0*/  BAR.SYNC.DEFER_BLOCKING 0x0 ;  /* 0x0000000000007b1d */ /* 0x000fec0000010000 */
[----:B------:R0:W1:Y:S04]  /*0600*/  LDS R65, [R16] ;  /* 0x0000000010417984 */ /* 0x0000680000000800 */
[----:B------:R0:W2:Y:S04]  /*0610*/  LDS R63, [R16+0x38] ;  /* 0x00003800103f7984 */ /* 0x0000a80000000800 */
[----:B------:R0:W3:Y:S04]  /*0620*/  LDS R62, [R16+0x70] ;  /* 0x00007000103e7984 */ /* 0x0000e80000000800 */
[----:B------:R0:W4:Y:S04]  /*0630*/  LDS R61, [R16+0xe0] ;  /* 0x0000e000103d7984 */ /* 0x0001280000000800 */
[----:B------:R0:W0:Y:S04]  /*0640*/  LDS R60, [R16+0x150] ;  /* 0x00015000103c7984 */ /* 0x0000280000000800 */
        /* <DEDUP_REMOVED lines=26> */
[----:B------:R0:W0:Y:S01]  /*07f0*/  LDS R56, [R16+0x6c8] ;  /* 0x0006c80010387984 */ /* 0x0000220000000800 */
[----:B------:R-:W-:-:S04]  /*0800*/  ISETP.NE.AND P0, PT, R64, 0x10, PT ;  /* 0x000000104000780c */ /* 0x000fc80003f05270 */
[----:B-1234-:R-:W-:-:S09]  /*0810*/  P2R R72, PR, RZ, 0x1 ;  /* 0x00000001ff487803 */ /* 0x01efd20000000000 */
.L_x_0:
[----:B0-----:R-:W0:Y:S01]  /*0820*/  LDS.128 R24, [R55+-0x1000] ;  /* 0xfff0000037187984 */ /* 0x001e220000000c00 */
[C---:B------:R-:W-:Y:S01]  /*0830*/  ISETP.EQ.AND P3, PT, R57.reuse, 0x20, PT ;  /* 0x000000203900780c */ /* 0x040fe20003f62270 */
[----:B------:R-:W-:Y:S01]  /*0840*/  UIADD3 UR4, UPT, UPT, UR4, 0x40, URZ ;  /* 0x0000004004047890 */ /* 0x000fe2000fffe0ff */
[C---:B------:R-:W-:Y:S01]  /*0850*/  ISETP.EQ.AND P2, PT, R57.reuse, 0x28, PT ;  /* 0x000000283900780c */ /* 0x040fe20003f42270 */
[----:B------:R-:W1:Y:S01]  /*0860*/  LDS.128 R16, [R55+-0xff0] ;  /* 0xfff0100037107984 */ /* 0x000e620000000c00 */
[C---:B------:R-:W-:Y:S01]  /*0870*/  ISETP.EQ.AND P1, PT, R57.reuse, 0x30, PT ;  /* 0x000000303900780c */ /* 0x040fe20003f22270 */
[----:B------:R-:W-:Y:S01]  /*0880*/  UISETP.NE.AND UP0, UPT, UR4, 0x1100, UPT ;  /* 0x000011000400788c */ /* 0x000fe2000bf05270 */
[C---:B------:R-:W-:Y:S02]  /*0890*/  ISETP.EQ.AND P0, PT, R57.reuse, 0x38, PT ;  /* 0x000000383900780c */ /* 0x040fe40003f02270 */
[----:B------:R-:W-:Y:S02]  /*08a0*/  P2R R76, PR, RZ, 0x4 ;  /* 0x00000004ff4c7803 */ /* 0x000fe40000000000 */
[----:B------:R-:W-:-:S02]  /*08b0*/  ISETP.EQ.AND P4, PT, R57, 0x48, PT ;  /* 0x000000483900780c */ /* 0x000fc40003f82270 */
[C---:B------:R-:W-:Y:S01]  /*08c0*/  ISETP.EQ.AND P5, PT, R57.reuse, 0x50, PT ;  /* 0x000000503900780c */ /* 0x040fe20003fa2270 */
[----:B------:R-:W-:Y:S01]  /*08d0*/  @P3 IMAD.MOV.U32 R22, RZ, RZ, R15 ;  /* 0x000000ffff163224 */ /* 0x000fe200078e000f */
[----:B------:R-:W-:Y:S01]  /*08e0*/  @P3 MOV R20, R28 ;  /* 0x0000001c00143202 */ /* 0x000fe20000000f00 */
[----:B------:R-:W-:Y:S01]  /*08f0*/  @P2 IMAD.MOV.U32 R22, RZ, RZ, R13 ;  /* 0x000000ffff162224 */ /* 0x000fe200078e000d */
[----:B------:R-:W-:Y:S01]  /*0900*/  @P2 MOV R20, R14 ;  /* 0x0000000e00142202 */ /* 0x000fe20000000f00 */
[----:B------:R-:W-:Y:S01]  /*0910*/  @P1 IMAD.MOV.U32 R22, RZ, RZ, R7 ;  /* 0x000000ffff161224 */ /* 0x000fe200078e0007 */
[C---:B------:R-:W-:Y:S01]  /*0920*/  ISETP.EQ.AND P2, PT, R57.reuse, 0x40, PT ;  /* 0x000000403900780c */ /* 0x040fe20003f42270 */
[----:B------:R-:W-:Y:S01]  /*0930*/  @P0 IMAD.MOV.U32 R22, RZ, RZ, R5 ;  /* 0x000000ffff160224 */ /* 0x000fe200078e0005 */
[----:B------:R-:W-:Y:S02]  /*0940*/  ISETP.EQ.AND P6, PT, R57, 0x58, PT ;  /* 0x000000583900780c */ /* 0x000fe40003fc2270 */
[----:B------:R-:W-:-:S02]  /*0950*/  @P1 MOV R20, R8 ;  /* 0x0000000800141202 */ /* 0x000fc40000000f00 */
[----:B------:R-:W-:Y:S02]  /*0960*/  @P0 MOV R20, R6 ;  /* 0x0000000600140202 */ /* 0x000fe40000000f00 */
[----:B------:R-:W-:Y:S02]  /*0970*/  P2R R74, PR, RZ, 0x8 ;  /* 0x00000008ff4a7803 */ /* 0x000fe40000000000 */
[----:B------:R-:W-:-:S03]  /*0980*/  ISETP.EQ.AND P3, PT, R57, RZ, PT ;  /* 0x000000ff3900720c */ /* 0x000fc60003f62270 */
[----:B------:R-:W-:Y:S01]  /*0990*/  @P2 MOV R20, R12 ;  /* 0x0000000c00142202 */ /* 0x000fe20000000f00 */
[----:B------:R-:W-:Y:S01]  /*09a0*/  @P2 IMAD.MOV.U32 R22, RZ, RZ, R11 ;  /* 0x000000ffff162224 */ /* 0x000fe200078e000b */
[----:B------:R-:W-:Y:S01]  /*09b0*/  @P4 MOV R20, R10 ;  /* 0x0000000a00144202 */ /* 0x000fe20000000f00 */
[----:B------:R-:W-:Y:S01]  /*09c0*/  @P4 IMAD.MOV.U32 R22, RZ, RZ, R9 ;  /* 0x000000ffff164224 */ /* 0x000fe200078e0009 */
[----:B------:R-:W-:Y:S01]  /*09d0*/  @P5 MOV R20, R4 ;  /* 0x0000000400145202 */ /* 0x000fe20000000f00 */
[----:B------:R-:W-:Y:S01]  /*09e0*/  @P5 IMAD.MOV.U32 R22, RZ, RZ, R3 ;  /* 0x000000ffff165224 */ /* 0x000fe200078e0003 */
[----:B------:R-:W-:Y:S01]  /*09f0*/  @P6 MOV R20, R2 ;  /* 0x0000000200146202 */ /* 0x000fe20000000f00 */
[----:B------:R-:W-:-:S04]  /*0a00*/  @P6 IMAD.MOV.U32 R22, RZ, RZ, R0 ;  /* 0x000000ffff166224 */ /* 0x000fc800078e0000 */
[-C--:B0-----:R-:W-:Y:S01]  /*0a10*/  FFMA R21, R65, R24.reuse, R20 ;  /* 0x0000001841157223 */ /* 0x081fe20000000014 */
[----:B------:R-:W-:-:S03]  /*0a20*/  FFMA R23, R63, R24, R22 ;  /* 0x000000183f177223 */ /* 0x000fc60000000016 */
[-C--:B------:R-:W-:Y:S01]  /*0a30*/  FFMA R20, R62, R25.reuse, R21 ;  /* 0x000000193e147223 */ /* 0x080fe20000000015 */
[----:B------:R-:W-:-:S03]  /*0a40*/  FFMA R22, R42, R25, R23 ;  /* 0x000000192a167223 */ /* 0x000fc60000000017 */
[-C--:B------:R-:W-:Y:S01]  /*0a50*/  FFMA R25, R61, R26.reuse, R20 ;  /* 0x0000001a3d197223 */ /* 0x080fe20000000014 */
[----:B------:R-:W-:Y:S02]  /*0a60*/  FFMA R75, R41, R26, R22 ;  /* 0x0000001a294b7223 */ /* 0x000fe40000000016 */
[----:B------:R-:W0:Y:S01]  /*0a70*/  LDS.128 R20, [R55+-0xfe0] ;  /* 0xfff0200037147984 */ /* 0x000e220000000c00 */
[-C--:B------:R-:W-:Y:S01]  /*0a80*/  FFMA R24, R60, R27.reuse, R25 ;  /* 0x0000001b3c187223 */ /* 0x080fe20000000019 */
[----:B------:R-:W-:-:S03]  /*0a90*/  FFMA R26, R44, R27, R75 ;  /* 0x0000001b2c1a7223 */ /* 0x000fc6000000004b */
[-C--:B-1----:R-:W-:Y:S01]  /*0aa0*/  FFMA R75, R59, R16.reuse, R24 ;  /* 0x000000103b4b7223 */ /* 0x082fe20000000018 */
[----:B------:R-:W-:Y:S02]  /*0ab0*/  FFMA R77, R43, R16, R26 ;  /* 0x000000102b4d7223 */ /* 0x000fe4000000001a */
[----:B------:R-:W1:Y:S01]  /*0ac0*/  LDS.128 R24, [R55+-0xfd0] ;  /* 0xfff0300037187984 */ /* 0x000e620000000c00 */
[-C--:B------:R-:W-:Y:S01]  /*0ad0*/  FFMA R16, R58, R17.reuse, R75 ;  /* 0x000000113a107223 */ /* 0x080fe2000000004b */
[----:B------:R-:W-:-:S03]  /*0ae0*/  FFMA R77, R46, R17, R77 ;  /* 0x000000112e4d7223 */ /* 0x000fc6000000004d */
[-C--:B------:R-:W-:Y:S01]  /*0af0*/  FFMA R17, R31, R18.reuse, R16 ;  /* 0x000000121f117223 */ /* 0x080fe20000000010 */
[----:B------:R-:W-:-:S03]  /*0b00*/  FFMA R77, R45, R18, R77 ;  /* 0x000000122d4d7223 */ /* 0x000fc6000000004d */
[-C--:B------:R-:W-:Y:S01]  /*0b10*/  FFMA R16, R32, R19.reuse, R17 ;  /* 0x0000001320107223 */ /* 0x080fe20000000011 */
[----:B------:R-:W-:-:S03]  /*0b20*/  FFMA R18, R48, R19, R77 ;  /* 0x0000001330127223 */ /* 0x000fc6000000004d */
[-C--:B0-----:R-:W-:Y:S01]  /*0b30*/  FFMA R17, R33, R20.reuse, R16 ;  /* 0x0000001421117223 */ /* 0x081fe20000000010 */
[----:B------:R-:W-:-:S03]  /*0b40*/  FFMA R19, R47, R20, R18 ;  /* 0x000000142f137223 */ /* 0x000fc60000000012 */
[-C--:B------:R-:W-:Y:S01]  /*0b50*/  FFMA R16, R34, R21.reuse, R17 ;  /* 0x0000001522107223 */ /* 0x080fe20000000011 */
[----:B------:R-:W-:-:S03]  /*0b60*/  FFMA R18, R50, R21, R19 ;  /* 0x0000001532127223 */ /* 0x000fc60000000013 */
[-C--:B------:R-:W-:Y:S01]  /*0b70*/  FFMA R17, R35, R22.reuse, R16 ;  /* 0x0000001623117223 */ /* 0x080fe20000000010 */
[----:B------:R-:W-:-:S03]  /*0b80*/  FFMA R19, R49, R22, R18 ;  /* 0x0000001631137223 */ /* 0x000fc60000000012 */
[-C--:B------:R-:W-:Y:S01]  /*0b90*/  FFMA R16, R36, R23.reuse, R17 ;  /* 0x0000001724107223 */ /* 0x080fe20000000011 */
[----:B------:R-:W-:Y:S02]  /*0ba0*/  FFMA R18, R52, R23, R19 ;  /* 0x0000001734127223 */ /* 0x000fe40000000013 */
[----:B------:R-:W0:Y:S01]  /*0bb0*/  LDS.128 R20, [R55] ;  /* 0x0000000037147984 */ /* 0x000e220000000c00 */
[-C--:B-1----:R-:W-:Y:S01]  /*0bc0*/  FFMA R17, R37, R24.reuse, R16 ;  /* 0x0000001825117223 */ /* 0x082fe20000000010 */
[----:B------:R-:W-:Y:S01]  /*0bd0*/  FFMA R19, R51, R24, R18 ;  /* 0x0000001833137223 */ /* 0x000fe20000000012 */
[----:B------:R-:W-:Y:S02]  /*0be0*/  @P3 MOV R24, R28 ;  /* 0x0000001c00183202 */ /* 0x000fe40000000f00 */
[-C--:B------:R-:W-:Y:S01]  /*0bf0*/  FFMA R16, R38, R25.reuse, R17 ;  /* 0x0000001926107223 */ /* 0x080fe20000000011 */
[----:B------:R-:W-:-:S03]  /*0c00*/  FFMA R18, R54, R25, R19 ;  /* 0x0000001936127223 */ /* 0x000fc60000000013 */
[-C--:B------:R-:W-:Y:S01]  /*0c10*/  FFMA R17, R39, R26.reuse, R16 ;  /* 0x0000001a27117223 */ /* 0x080fe20000000010 */
[----:B------:R-:W-:Y:S01]  /*0c20*/  FFMA R75, R53, R26, R18 ;  /* 0x0000001a354b7223 */ /* 0x000fe20000000012 */
[----:B------:R-:W-:Y:S01]  /*0c30*/  @P3 IMAD.MOV.U32 R26, RZ, RZ, R15 ;  /* 0x000000ffff1a3224 */ /* 0x000fe200078e000f */
[----:B------:R-:W-:Y:S02]  /*0c40*/  ISETP.EQ.AND P3, PT, R57, 0x8, PT ;  /* 0x000000083900780c */ /* 0x000fe40003f62270 */
[----:B------:R-:W-:-:S11]  /*0c50*/  FFMA R75, R56, R27, R75 ;  /* 0x0000001b384b7223 */ /* 0x000fd6000000004b */
[----:B------:R-:W-:Y:S01]  /*0c60*/  @P3 MOV R24, R14 ;  /* 0x0000000e00183202 */ /* 0x000fe20000000f00 */
[----:B------:R-:W-:Y:S01]  /*0c70*/  @P3 IMAD.MOV.U32 R26, RZ, RZ, R13 ;  /* 0x000000ffff1a3224 */ /* 0x000fe200078e000d */
[----:B------:R-:W-:-:S13]  /*0c80*/  ISETP.EQ.AND P3, PT, R57, 0x10, PT ;  /* 0x000000103900780c */ /* 0x000fda0003f62270 */
[----:B------:R-:W-:Y:S01]  /*0c90*/  @P3 MOV R24, R8 ;  /* 0x0000000800183202 */ /* 0x000fe20000000f00 */
[----:B------:R-:W-:Y:S01]  /*0ca0*/  @P3 IMAD.MOV.U32 R26, RZ, RZ, R7 ;  /* 0x000000ffff1a3224 */ /* 0x000fe200078e0007 */
[----:B------:R-:W-:Y:S02]  /*0cb0*/  ISETP.EQ.AND P3, PT, R57, 0x18, PT ;  /* 0x000000183900780c */ /* 0x000fe40003f62270 */
[----:B------:R-:W-:-:S11]  /*0cc0*/  @P1 MOV R7, R75 ;  /* 0x0000004b00071202 */ /* 0x000fd60000000f00 */
[----:B------:R-:W-:Y:S01]  /*0cd0*/  @P3 MOV R24, R6 ;  /* 0x0000000600183202 */ /* 0x000fe20000000f00 */
[----:B------:R-:W-:Y:S01]  /*0ce0*/  @P3 IMAD.MOV.U32 R26, RZ, RZ, R5 ;  /* 0x000000ffff1a3224 */ /* 0x000fe200078e0005 */
[----:B------:R-:W-:Y:S01]  /*0cf0*/  ISETP.NE.AND P3, PT, R74, RZ, PT ;  /* 0x000000ff4a00720c */ /* 0x000fe20003f65270 */
[----:B------:R-:W-:Y:S01]  /*0d00*/  FFMA R74, R40, R27, R17 ;  /* 0x0000001b284a7223 */ /* 0x000fe20000000011 */
[----:B------:R-:W-:Y:S01]  /*0d10*/  @P0 IMAD.MOV.U32 R5, RZ, RZ, R75 ;  /* 0x000000ffff050224 */ /* 0x000fe200078e004b */
[----:B------:R-:W1:Y:S02]  /*0d20*/  LDS.128 R16, [R55+0x10] ;  /* 0x0000100037107984 */ /* 0x000e640000000c00 */
[----:B------:R-:W-:Y:S01]  /*0d30*/  @P1 IMAD.MOV.U32 R8, RZ, RZ, R74 ;  /* 0x000000ffff081224 */ /* 0x000fe200078e004a */
[----:B------:R-:W-:-:S07]  /*0d40*/  @P0 MOV R6, R74 ;  /* 0x0000004a00060202 */ /* 0x000fce0000000f00 */
[----:B------:R-:W-:Y:S01]  /*0d50*/  @P3 MOV R24, R12 ;  /* 0x0000000c00183202 */ /* 0x000fe20000000f00 */
[----:B------:R-:W-:Y:S01]  /*0d60*/  @P3 IMAD.MOV.U32 R26, RZ, RZ, R11 ;  /* 0x000000ffff1a3224 */ /* 0x000fe200078e000b */
[-C--:B------:R-:W-:Y:S01]  /*0d70*/  @P2 MOV R12, R74.reuse ;  /* 0x0000004a000c2202 */ /* 0x080fe20000000f00 */
[----:B------:R-:W-:Y:S01]  /*0d80*/  @P2 IMAD.MOV.U32 R11, RZ, RZ, R75 ;  /* 0x000000ffff0b2224 */ /* 0x000fe200078e004b */
[----:B------:R-:W-:Y:S02]  /*0d90*/  ISETP.NE.AND P2, PT, R76, RZ, PT ;  /* 0x000000ff4c00720c */ /* 0x000fe40003f45270 */
[----:B------:R-:W-:Y:S02]  /*0da0*/  @P3 MOV R28, R74 ;  /* 0x0000004a001c3202 */ /* 0x000fe40000000f00 */
[----:B------:R-:W-:-:S09]  /*0db0*/  @P3 MOV R15, R75 ;  /* 0x0000004b000f3202 */ /* 0x000fd20000000f00 */
[----:B------:R-:W-:Y:S01]  /*0dc0*/  @P2 MOV R24, R10 ;  /* 0x0000000a00182202 */ /* 0x000fe20000000f00 */
[----:B------:R-:W-:Y:S01]  /*0dd0*/  @P2 IMAD.MOV.U32 R26, RZ, RZ, R9 ;  /* 0x000000ffff1a2224 */ /* 0x000fe200078e0009 */
[----:B------:R-:W-:Y:S01]  /*0de0*/  @P1 MOV R24, R4 ;  /* 0x0000000400181202 */ /* 0x000fe20000000f00 */
[----:B------:R-:W-:Y:S01]  /*0df0*/  @P1 IMAD.MOV.U32 R26, RZ, RZ, R3 ;  /* 0x000000ffff1a1224 */ /* 0x000fe200078e0003 */
[----:B------:R-:W-:Y:S01]  /*0e00*/  @P0 MOV R24, R2 ;  /* 0x0000000200180202 */ /* 0x000fe20000000f00 */
[----:B------:R-:W-:Y:S01]  /*0e10*/  @P0 IMAD.MOV.U32 R26, RZ, RZ, R0 ;  /* 0x000000ffff1a0224 */ /* 0x000fe200078e0000 */
[-C--:B------:R-:W-:Y:S01]  /*0e20*/  @P4 MOV R10, R74.reuse ;  /* 0x0000004a000a4202 */ /* 0x080fe20000000f00 */
[--C-:B------:R-:W-:Y:S01]  /*0e30*/  @P4 IMAD.MOV.U32 R9, RZ, RZ, R75.reuse ;  /* 0x000000ffff094224 */ /* 0x100fe200078e004b */
[----:B------:R-:W-:Y:S01]  /*0e40*/  @P5 MOV R4, R74 ;  /* 0x0000004a00045202 */ /* 0x000fe20000000f00 */
[-C--:B0-----:R-:W-:Y:S01]  /*0e50*/  FFMA R25, R65, R20.reuse, R24 ;  /* 0x0000001441197223 */ /* 0x081fe20000000018 */
[----:B------:R-:W-:Y:S01]  /*0e60*/  FFMA R27, R63, R20, R26 ;  /* 0x000000143f1b7223 */ /* 0x000fe2000000001a */
[----:B------:R-:W-:Y:S01]  /*0e70*/  @P5 IMAD.MOV.U32 R3, RZ, RZ, R75 ;  /* 0x000000ffff035224 */ /* 0x000fe200078e004b */
[C---:B------:R-:W-:Y:S01]  /*0e80*/  ISETP.EQ.AND P5, PT, R57.reuse, RZ, PT ;  /* 0x000000ff3900720c */ /* 0x040fe20003fa2270 */
[-C--:B------:R-:W-:Y:S01]  /*0e90*/  FFMA R20, R62, R21.reuse, R25 ;  /* 0x000000153e147223 */ /* 0x080fe20000000019 */
[----:B------:R-:W-:Y:S01]  /*0ea0*/  FFMA R24, R42, R21, R27 ;  /* 0x000000152a187223 */ /* 0x000fe2000000001b */
[----:B------:R-:W-:Y:S01]  /*0eb0*/  ISETP.EQ.AND P4, PT, R57, 0x8, PT ;  /* 0x000000083900780c */ /* 0x000fe20003f82270 */
[----:B------:R-:W-:-:S02]  /*0ec0*/  @P2 IMAD.MOV.U32 R13, RZ, RZ, R75 ;  /* 0x000000ffff0d2224 */ /* 0x000fc400078e004b */
[-C--:B------:R-:W-:Y:S01]  /*0ed0*/  FFMA R21, R61, R22.reuse, R20 ;  /* 0x000000163d157223 */ /* 0x080fe20000000014 */
[----:B------:R-:W-:Y:S01]  /*0ee0*/  FFMA R25, R41, R22, R24 ;  /* 0x0000001629197223 */ /* 0x000fe20000000018 */
[-C--:B------:R-:W-:Y:S01]  /*0ef0*/  @P2 MOV R14, R74.reuse ;  /* 0x0000004a000e2202 */ /* 0x080fe20000000f00 */
[----:B------:R-:W-:Y:S02]  /*0f00*/  @P6 IMAD.MOV.U32 R0, RZ, RZ, R75 ;  /* 0x000000ffff006224 */ /* 0x000fe400078e004b */
[-C--:B------:R-:W-:Y:S01]  /*0f10*/  FFMA R20, R60, R23.reuse, R21 ;  /* 0x000000173c147223 */ /* 0x080fe20000000015 */
[----:B------:R-:W-:Y:S01]  /*0f20*/  FFMA R22, R44, R23, R25 ;  /* 0x000000172c167223 */ /* 0x000fe20000000019 */
[----:B------:R-:W-:Y:S02]  /*0f30*/  @P6 MOV R2, R74 ;  /* 0x0000004a00026202 */ /* 0x000fe40000000f00 */
[-C--:B-1----:R-:W-:Y:S01]  /*0f40*/  FFMA R25, R59, R16.reuse, R20 ;  /* 0x000000103b197223 */ /* 0x082fe20000000014 */
[----:B------:R-:W-:-:S02]  /*0f50*/  FFMA R27, R43, R16, R22 ;  /* 0x000000102b1b7223 */ /* 0x000fc40000000016 */
[----:B------:R-:W0:Y:S01]  /*0f60*/  LDS.128 R20, [R55+0x20] ;  /* 0x0000200037147984 */ /* 0x000e220000000c00 */
[-C--:B------:R-:W-:Y:S01]  /*0f70*/  FFMA R16, R58, R17.reuse, R25 ;  /* 0x000000113a107223 */ /* 0x080fe20000000019 */
[----:B------:R-:W-:-:S03]  /*0f80*/  FFMA R24, R46, R17, R27 ;  /* 0x000000112e187223 */ /* 0x000fc6000000001b */
[-C--:B------:R-:W-:Y:S01]  /*0f90*/  FFMA R17, R31, R18.reuse, R16 ;  /* 0x000000121f117223 */ /* 0x080fe20000000010 */
[----:B------:R-:W-:Y:S02]  /*0fa0*/  FFMA R77, R45, R18, R24 ;  /* 0x000000122d4d7223 */ /* 0x000fe40000000018 */
[----:B------:R1:W2:Y:S01]  /*0fb0*/  LDS.128 R24, [R55+0x30] ;  /* 0x0000300037187984 */ /* 0x0002a20000000c00 */
[-C--:B------:R-:W-:Y:S01]  /*0fc0*/  FFMA R16, R32, R19.reuse, R17 ;  /* 0x0000001320107223 */ /* 0x080fe20000000011 */
[----:B------:R-:W-:Y:S01]  /*0fd0*/  FFMA R18, R48, R19, R77 ;  /* 0x0000001330127223 */ /* 0x000fe2000000004d */
[----:B-1----:R-:W-:Y:S02]  /*0fe0*/  IADD3 R55, PT, PT, R55, 0x40, RZ ;  /* 0x0000004037377810 */ /* 0x002fe40007ffe0ff */
[-C--:B0-----:R-:W-:Y:S01]  /*0ff0*/  FFMA R17, R33, R20.reuse, R16 ;  /* 0x0000001421117223 */ /* 0x081fe20000000010 */
[----:B------:R-:W-:-:S03]  /*1000*/  FFMA R19, R47, R20, R18 ;  /* 0x000000142f137223 */ /* 0x000fc60000000012 */
[-C--:B------:R-:W-:Y:S01]  /*1010*/  FFMA R16, R34, R21.reuse, R17 ;  /* 0x0000001522107223 */ /* 0x080fe20000000011 */
[----:B------:R-:W-:-:S03]  /*1020*/  FFMA R18, R50, R21, R19 ;  /* 0x0000001532127223 */ /* 0x000fc60000000013 */
[-C--:B------:R-:W-:Y:S01]  /*1030*/  FFMA R17, R35, R22.reuse, R16 ;  /* 0x0000001623117223 */ /* 0x080fe20000000010 */
[----:B------:R-:W-:-:S03]  /*1040*/  FFMA R19, R49, R22, R18 ;  /* 0x0000001631137223 */ /* 0x000fc60000000012 */
[-C--:B------:R-:W-:Y:S01]  /*1050*/  FFMA R16, R36, R23.reuse, R17 ;  /* 0x0000001724107223 */ /* 0x080fe20000000011 */
[----:B------:R-:W-:-:S03]  /*1060*/  FFMA R18, R52, R23, R19 ;  /* 0x0000001734127223 */ /* 0x000fc60000000013 */
[-C--:B--2---:R-:W-:Y:S01]  /*1070*/  FFMA R17, R37, R24.reuse, R16 ;  /* 0x0000001825117223 */ /* 0x084fe20000000010 */
[----:B------:R-:W-:-:S03]  /*1080*/  FFMA R19, R51, R24, R18 ;  /* 0x0000001833137223 */ /* 0x000fc60000000012 */
[-C--:B------:R-:W-:Y:S01]  /*1090*/  FFMA R16, R38, R25.reuse, R17 ;  /* 0x0000001926107223 */ /* 0x080fe20000000011 */
[----:B------:R-:W-:-:S03]  /*10a0*/  FFMA R18, R54, R25, R19 ;  /* 0x0000001936127223 */ /* 0x000fc60000000013 */
[-C--:B------:R-:W-:Y:S01]  /*10b0*/  FFMA R17, R39, R26.reuse, R16 ;  /* 0x0000001a27117223 */ /* 0x080fe20000000010 */
[----:B------:R-:W-:-:S03]  /*10c0*/  FFMA R19, R53, R26, R18 ;  /* 0x0000001a35137223 */ /* 0x000fc60000000012 */
[-C--:B------:R-:W-:Y:S01]  /*10d0*/  FFMA R17, R40, R27.reuse, R17 ;  /* 0x0000001b28117223 */ /* 0x080fe20000000011 */
[----:B------:R-:W-:-:S03]  /*10e0*/  FFMA R19, R56, R27, R19 ;  /* 0x0000001b38137223 */ /* 0x000fc60000000013 */
[--C-:B------:R-:W-:Y:S01]  /*10f0*/  @P5 IMAD.MOV.U32 R28, RZ, RZ, R17.reuse ;  /* 0x000000ffff1c5224 */ /* 0x100fe200078e0011 */
[----:B------:R-:W-:Y:S01]  /*1100*/  @P4 MOV R14, R17 ;  /* 0x00000011000e4202 */ /* 0x000fe20000000f00 */
[--C-:B------:R-:W-:Y:S01]  /*1110*/  @P3 IMAD.MOV.U32 R12, RZ, RZ, R17.reuse ;  /* 0x000000ffff0c3224 */ /* 0x100fe200078e0011 */
[-C--:B------:R-:W-:Y:S01]  /*1120*/  @P5 MOV R15, R19.reuse ;  /* 0x00000013000f5202 */ /* 0x080fe20000000f00 */
[----:B------:R-:W-:Y:S01]  /*1130*/  @P0 IMAD.MOV.U32 R2, RZ, RZ, R17 ;  /* 0x000000ffff020224 */ /* 0x000fe200078e0011 */
[----:B------:R-:W-:Y:S01]  /*1140*/  @P4 MOV R13, R19 ;  /* 0x00000013000d4202 */ /* 0x000fe20000000f00 */
[--C-:B------:R-:W-:Y:S01]  /*1150*/  @P3 IMAD.MOV.U32 R11, RZ, RZ, R19.reuse ;  /* 0x000000ffff0b3224 */ /* 0x100fe200078e0013 */
[C---:B------:R-:W-:Y:S01]  /*1160*/  ISETP.EQ.AND P5, PT, R57.reuse, 0x10, PT ;  /* 0x000000103900780c */ /* 0x040fe20003fa2270 */
[----:B------:R-:W-:Y:S01]  /*1170*/  @P0 IMAD.MOV.U32 R0, RZ, RZ, R19 ;  /* 0x000000ffff000224 */ /* 0x000fe200078e0013 */
[----:B------:R-:W-:Y:S02]  /*1180*/  ISETP.EQ.AND P4, PT, R57, 0x18, PT ;  /* 0x000000183900780c */ /* 0x000fe40003f82270 */
[----:B------:R-:W-:-:S02]  /*1190*/  @P2 MOV R10, R17 ;  /* 0x00000011000a2202 */ /* 0x000fc40000000f00 */
[----:B------:R-:W-:Y:S02]  /*11a0*/  @P1 MOV R4, R17 ;  /* 0x0000001100041202 */ /* 0x000fe40000000f00 */
[-C--:B------:R-:W-:Y:S02]  /*11b0*/  @P2 MOV R9, R19.reuse ;  /* 0x0000001300092202 */ /* 0x080fe40000000f00 */
[----:B------:R-:W-:Y:S02]  /*11c0*/  @P1 MOV R3, R19 ;  /* 0x0000001300031202 */ /* 0x000fe40000000f00 */
[----:B------:R-:W-:Y:S02]  /*11d0*/  IADD3 R57, PT, PT, R57, 0x8, RZ ;  /* 0x0000000839397810 */ /* 0x000fe40007ffe0ff */
[-C--:B------:R-:W-:Y:S02]  /*11e0*/  @P5 MOV R8, R17.reuse ;  /* 0x0000001100085202 */ /* 0x080fe40000000f00 */
[----:B------:R-:W-:-:S02]  /*11f0*/  @P4 MOV R6, R17 ;  /* 0x0000001100064202 */ /* 0x000fc40000000f00 */
[-C--:B------:R-:W-:Y:S02]  /*1200*/  @P5 MOV R7, R19.reuse ;  /* 0x0000001300075202 */ /* 0x080fe40000000f00 */
[----:B------:R-:W-:Y:S01]  /*1210*/  @P4 MOV R5, R19 ;  /* 0x0000001300054202 */ /* 0x000fe20000000f00 */
[----:B------:R-:W-:Y:S06]  /*1220*/  BRA.U UP0, `(.L_x_0) ;  /* 0xfffffff5007c7547 */ /* 0x000fec000b83ffff */
[----:B------:R-:W-:-:S13]  /*1230*/  ISETP.NE.AND P4, PT, R72, RZ, PT ;  /* 0x000000ff4800720c */ /* 0x000fda0003f85270 */
[----:B------:R-:W-:Y:S05]  /*1240*/  @P4 BRA `(.L_x_1) ;  /* 0xfffffff000444947 */ /* 0x000fea000383ffff */
[----:B------:R-:W0:Y:S01]  /*1250*/  LDC.64 R16, c[0x0][0x390] ;  /* 0x0000e400ff107b82 */ /* 0x000e220000000a00 */
[----:B------:R-:W-:Y:S01]  /*1260*/  IMAD R29, R70, 0x379, R29 ;  /* 0x00000379461d7824 */ /* 0x000fe200078e021d */
[----:B------:R-:W-:Y:S02]  /*1270*/  FMNMX R19, RZ, R28, !PT ;  /* 0x0000001cff137209 */ /* 0x000fe40007800000 */
[----:B------:R-:W-:Y:S01]  /*1280*/  FMNMX R21, RZ, R12, !PT ;  /* 0x0000000cff157209 */ /* 0x000fe20007800000 */
[----:B------:R-:W-:Y:S01]  /*1290*/  IMAD R68, R29, 0x1c, R68 ;  /* 0x0000001c1d447824 */ /* 0x000fe200078e0244 */
[----:B------:R-:W-:Y:S02]  /*12a0*/  FMNMX R15, RZ, R15, !PT ;  /* 0x0000000fff0f7209 */ /* 0x000fe40007800000 */
[----:B------:R-:W-:Y:S01]  /*12b0*/  FMNMX R11, RZ, R11, !PT ;  /* 0x0000000bff0b7209 */ /* 0x000fe20007800000 */
[----:B------:R-:W-:Y:S01]  /*12c0*/  IMAD R67, R67, 0x310, R68 ;  /* 0x0000031043437824 */ /* 0x000fe200078e0244 */
[----:B------:R-:W-:-:S02]  /*12d0*/  FMNMX R23, RZ, R14, !PT ;  /* 0x0000000eff177209 */ /* 0x000fc40007800000 */
[----:B------:R-:W-:Y:S02]  /*12e0*/  FMNMX R25, RZ, R10, !PT ;  /* 0x0000000aff197209 */ /* 0x000fe40007800000 */
[----:B------:R-:W-:Y:S02]  /*12f0*/  FMNMX R13, RZ, R13, !PT ;  /* 0x0000000dff0d7209 */ /* 0x000fe40007800000 */
[----:B------:R-:W-:Y:S02]  /*1300*/  FMNMX R9, RZ, R9, !PT ;  /* 0x00000009ff097209 */ /* 0x000fe40007800000 */
[----:B------:R-:W-:Y:S02]  /*1310*/  FMNMX R27, RZ, R4, !PT ;  /* 0x00000004ff1b7209 */ /* 0x000fe40007800000 */
[----:B------:R-:W-:Y:S02]  /*1320*/  FMNMX R7, RZ, R7, !PT ;  /* 0x00000007ff077209 */ /* 0x000fe40007800000 */
[----:B------:R-:W-:Y:S01]  /*1330*/  FMNMX R3, RZ, R3, !PT ;  /* 0x00000003ff037209 */ /* 0x000fe20007800000 */
[----:B0-----:R-:W-:Y:S01]  /*1340*/  IMAD.WIDE.U32 R16, R67, 0x4, R16 ;  /* 0x0000000443107825 */ /* 0x001fe200078e0010 */
[----:B------:R-:W-:-:S04]  /*1350*/  FMNMX R5, RZ, R5, !PT ;  /* 0x00000005ff057209 */ /* 0x000fc80007800000 */
[----:B------:R0:W-:Y:S04]  /*1360*/  STG.E desc[UR6][R16.64], R19 ;  /* 0x0000001310007986 */ /* 0x0001e8000c101906 */
[----:B------:R1:W-:Y:S04]  /*1370*/  STG.E desc[UR6][R16.64+0xc400], R21 ;  /* 0x00c4001510007986 */ /* 0x0003e8000c101906 */
[----:B------:R2:W-:Y:S04]  /*1380*/  STG.E desc[UR6][R16.64+0x38], R15 ;  /* 0x0000380f10007986 */ /* 0x0005e8000c101906 */
[----:B------:R3:W-:Y:S01]  /*1390*/  STG.E desc[UR6][R16.64+0xc438], R11 ;  /* 0x00c4380b10007986 */ /* 0x0007e2000c101906 */
[----:B0-----:R-:W-:-:S02]  /*13a0*/  FMNMX R19, RZ, R8, !PT ;  /* 0x00000008ff137209 */ /* 0x001fc40007800000 */
[----:B-1----:R-:W-:Y:S01]  /*13b0*/  FMNMX R21, RZ, R0, !PT ;  /* 0x00000000ff157209 */ /* 0x002fe20007800000 */
[----:B------:R-:W-:Y:S01]  /*13c0*/  STG.E desc[UR6][R16.64+0x310], R23 ;  /* 0x0003101710007986 */ /* 0x000fe2000c101906 */
[----:B--2---:R-:W-:-:S03]  /*13d0*/  FMNMX R15, RZ, R2, !PT ;  /* 0x00000002ff0f7209 */ /* 0x004fc60007800000 */
[----:B------:R-:W-:Y:S01]  /*13e0*/  STG.E desc[UR6][R16.64+0xc710], R25 ;  /* 0x00c7101910007986 */ /* 0x000fe2000c101906 */
[----:B---3--:R-:W-:-:S03]  /*13f0*/  FMNMX R11, RZ, R6, !PT ;  /* 0x00000006ff0b7209 */ /* 0x008fc60007800000 */
[----:B------:R-:W-:Y:S04]  /*1400*/  STG.E desc[UR6][R16.64+0x348], R13 ;  /* 0x0003480d10007986 */ /* 0x000fe8000c101906 */
        /* <DEDUP_REMOVED lines=8> */
[----:B------:R-:W-:Y:S01]  /*1490*/  STG.E desc[UR6][R16.64+0xcd68], R21 ;  /* 0x00cd681510007986 */ /* 0x000fe2000c101906 */
[----:B------:R-:W-:Y:S05]  /*14a0*/  EXIT ;  /* 0x000000000000794d */ /* 0x000fea0003800000 */
.L_x_2:
[----:B------:R-:W-:-:S00]  /*14b0*/  BRA `(.L_x_2) ;  /* 0xfffffffc00fc7947 */ /* 0x000fc0000383ffff */
[----:B------:R-:W-:-:S00]  /*14c0*/  NOP ;  /* 0x0000000000007918 */ /* 0x000fc00000000000 */
        /* <DEDUP_REMOVED lines=11> */
.L_x_3:


//--------------------- .nv.shared.candidate2     --------------------------
	.section	.nv.shared.candidate2,"aw",@nobits
	.sectionflags	@""
	.align	4
.nv.shared.candidate2:
	.zero		11008


//--------------------- .nv.shared.reserved.0     --------------------------
	.section	.nv.shared.reserved.0,"aw",@nobits
	.weak		__nv_reservedSMEM_offset_0_alias
	.size		__nv_reservedSMEM_offset_0_alias, 0, 64
	.other		__nv_reservedSMEM_offset_0_alias,@"STO_CUDA_RESERVED_SHARED STV_DEFAULT"
__nv_reservedSMEM_offset_0_alias:
	.zero		0
	.zero		64


//--------------------- .nv.constant0.candidate2  --------------------------
	.section	.nv.constant0.candidate2,"a",@progbits
	.sectionflags	@""
	.align	4
.nv.constant0.candidate2:
	.zero		920


//--------------------- SYMBOLS --------------------------

	.type		.nv.reservedSmem.offset0,@object
	.size		.nv.reservedSmem.offset0,0x4
	.type		.nv.reservedSmem.cap,@object
	.size		.nv.reservedSmem.cap,0x4
